	.headerflags	@"EF_CUDA_TEXMODE_UNIFIED EF_CUDA_64BIT_ADDRESS EF_CUDA_ACCELERATORS EF_CUDA_SM90 EF_CUDA_VIRTUAL_SM(EF_CUDA_SM90)"
	.elftype	@"ET_EXEC"


//--------------------- .nv.info                  --------------------------
	.section	.nv.info,"",@"SHT_CUDA_INFO"
	.align	4


	//----- nvinfo : EIATTR_REGCOUNT
	.align		4
        /*0000*/ 	.byte	0x04, 0x2f
        /*0002*/ 	.short	(.L_1 - .L_0)
	.align		4
.L_0:
        /*0004*/ 	.word	index@(triton_poi_fused_max_pool2d_with_indices_1)
        /*0008*/ 	.word	0x00000028


	//----- nvinfo : EIATTR_MIN_STACK_SIZE
	.align		4
.L_1:
        /*000c*/ 	.byte	0x04, 0x12
        /*000e*/ 	.short	(.L_3 - .L_2)
	.align		4
.L_2:
        /*0010*/ 	.word	index@(triton_poi_fused_max_pool2d_with_indices_1)
        /*0014*/ 	.word	0x00000000


	//----- nvinfo : EIATTR_FRAME_SIZE
	.align		4
.L_3:
        /*0018*/ 	.byte	0x04, 0x11
        /*001a*/ 	.short	(.L_5 - .L_4)
	.align		4
.L_4:
        /*001c*/ 	.word	index@(triton_poi_fused_max_pool2d_with_indices_1)
        /*0020*/ 	.word	0x00000000


	//----- nvinfo : EIATTR_MIN_STACK_SIZE
	.align		4
.L_5:
        /*0024*/ 	.byte	0x04, 0x12
        /*0026*/ 	.short	(.L_7 - .L_6)
	.align		4
.L_6:
        /*0028*/ 	.word	index@(triton_poi_fused_max_pool2d_with_indices_1)
        /*002c*/ 	.word	0x00000000
.L_7:


//--------------------- .nv.info.triton_poi_fused_max_pool2d_with_indices_1 --------------------------
	.section	.nv.info.triton_poi_fused_max_pool2d_with_indices_1,"",@"SHT_CUDA_INFO"
	.sectionflags	@""
	.align	4


	//----- nvinfo : EIATTR_CUDA_API_VERSION
	.align		4
        /*0000*/ 	.byte	0x04, 0x37
        /*0002*/ 	.short	(.L_9 - .L_8)
.L_8:
        /*0004*/ 	.word	0x0000007c


	//----- nvinfo : EIATTR_KPARAM_INFO
	.align		4
.L_9:
        /*0008*/ 	.byte	0x04, 0x17
        /*000a*/ 	.short	(.L_11 - .L_10)
.L_10:
        /*000c*/ 	.word	0x00000000
        /*0010*/ 	.short	0x0003
        /*0012*/ 	.short	0x0018
        /*0014*/ 	.byte	0x00, 0xf0, 0x11, 0x00


	//----- nvinfo : EIATTR_KPARAM_INFO
	.align		4
.L_11:
        /*0018*/ 	.byte	0x04, 0x17
        /*001a*/ 	.short	(.L_13 - .L_12)
.L_12:
        /*001c*/ 	.word	0x00000000
        /*0020*/ 	.short	0x0002
        /*0022*/ 	.short	0x0010
        /*0024*/ 	.byte	0x00, 0xf4, 0x21, 0x00


	//----- nvinfo : EIATTR_KPARAM_INFO
	.align		4
.L_13:
        /*0028*/ 	.byte	0x04, 0x17
        /*002a*/ 	.short	(.L_15 - .L_14)
.L_14:
        /*002c*/ 	.word	0x00000000
        /*0030*/ 	.short	0x0001
        /*0032*/ 	.short	0x0008
        /*0034*/ 	.byte	0x00, 0xf4, 0x21, 0x00


	//----- nvinfo : EIATTR_KPARAM_INFO
	.align		4
.L_15:
        /*0038*/ 	.byte	0x04, 0x17
        /*003a*/ 	.short	(.L_17 - .L_16)
.L_16:
        /*003c*/ 	.word	0x00000000
        /*0040*/ 	.short	0x0000
        /*0042*/ 	.short	0x0000
        /*0044*/ 	.byte	0x00, 0xf4, 0x21, 0x00


	//----- nvinfo : EIATTR_SPARSE_MMA_MASK
	.align		4
.L_17:
        /*0048*/ 	.byte	0x03, 0x50
        /*004a*/ 	.short	0x0000


	//----- nvinfo : EIATTR_MAXREG_COUNT
	.align		4
        /*004c*/ 	.byte	0x03, 0x1b
        /*004e*/ 	.short	0x00ff


	//----- nvinfo : EIATTR_EXIT_INSTR_OFFSETS
	.align		4
        /*0050*/ 	.byte	0x04, 0x1c
        /*0052*/ 	.short	(.L_19 - .L_18)


	//   ....[0]....
.L_18:
        /*0054*/ 	.word	0x00001380


	//----- nvinfo : EIATTR_REQNTID
	.align		4
.L_19:
        /*0058*/ 	.byte	0x04, 0x10
        /*005a*/ 	.short	(.L_21 - .L_20)
.L_20:
        /*005c*/ 	.word	0x00000080
        /*0060*/ 	.word	0x00000001
        /*0064*/ 	.word	0x00000001


	//----- nvinfo : EIATTR_CBANK_PARAM_SIZE
	.align		4
.L_21:
        /*0068*/ 	.byte	0x03, 0x19
        /*006a*/ 	.short	0x001c


	//----- nvinfo : EIATTR_PARAM_CBANK
	.align		4
        /*006c*/ 	.byte	0x04, 0x0a
        /*006e*/ 	.short	(.L_23 - .L_22)
	.align		4
.L_22:
        /*0070*/ 	.word	index@(.nv.constant0.triton_poi_fused_max_pool2d_with_indices_1)
        /*0074*/ 	.short	0x0210
        /*0076*/ 	.short	0x001c


	//----- nvinfo : EIATTR_SW_WAR
	.align		4
.L_23:
        /*0078*/ 	.byte	0x04, 0x36
        /*007a*/ 	.short	(.L_25 - .L_24)
.L_24:
        /*007c*/ 	.word	0x00000008
.L_25:


//--------------------- .nv.callgraph             --------------------------
	.section	.nv.callgraph,"",@"SHT_CUDA_CALLGRAPH"
	.align	4
	.sectionentsize	8
	.align		4
        /*0000*/ 	.word	0x00000000
	.align		4
        /*0004*/ 	.word	0xffffffff
	.align		4
        /*0008*/ 	.word	0x00000000
	.align		4
        /*000c*/ 	.word	0xfffffffe
	.align		4
        /*0010*/ 	.word	0x00000000
	.align		4
        /*0014*/ 	.word	0xfffffffd
	.align		4
        /*0018*/ 	.word	0x00000000
	.align		4
        /*001c*/ 	.word	0xfffffffc


//--------------------- .text.triton_poi_fused_max_pool2d_with_indices_1 --------------------------
	.section	.text.triton_poi_fused_max_pool2d_with_indices_1,"ax",@progbits
	.sectionflags	@"SHF_BARRIERS=1"
	.align	128
        .global         triton_poi_fused_max_pool2d_with_indices_1
        .type           triton_poi_fused_max_pool2d_with_indices_1,@function
        .size           triton_poi_fused_max_pool2d_with_indices_1,(.L_x_1 - triton_poi_fused_max_pool2d_with_indices_1)
        .other          triton_poi_fused_max_pool2d_with_indices_1,@"STO_CUDA_ENTRY STV_DEFAULT"
triton_poi_fused_max_pool2d_with_indices_1:
.text.triton_poi_fused_max_pool2d_with_indices_1:
[----:B------:R-:W-:Y:S01]  /*0000*/  LDC R1, c[0x0][0x28] ;  /* 0x00000a00ff017b82 */ /* 0x000fe20000000800 */
[----:B------:R-:W1:Y:S07]  /*0010*/  S2R R2, SR_TID.X ;  /* 0x0000000000027919 */ /* 0x000e6e0000002100 */
[----:B------:R-:W2:Y:S01]  /*0020*/  LDC.64 R16, c[0x0][0x210] ;  /* 0x00008400ff107b82 */ /* 0x000ea20000000a00 */
[----:B------:R-:W-:Y:S01]  /*0030*/  ULDC.64 UR6, c[0x0][0x208] ;  /* 0x0000820000067ab9 */ /* 0x000fe20000000a00 */
[----:B------:R-:W3:Y:S01]  /*0040*/  S2R R5, SR_CTAID.X ;  /* 0x0000000000057919 */ /* 0x000ee20000002500 */
[----:B-1----:R-:W-:-:S02]  /*0050*/  IMAD.SHL.U32 R21, R2, 0x4, RZ ;  /* 0x0000000402157824 */ /* 0x002fc400078e00ff */
[----:B---3--:R-:W-:-:S03]  /*0060*/  IMAD.SHL.U32 R0, R5, 0x400, RZ ;  /* 0x0000040005007824 */ /* 0x008fc600078e00ff */
[----:B------:R-:W-:Y:S02]  /*0070*/  LOP3.LUT R21, R21, 0x1fc, RZ, 0xc0, !PT ;  /* 0x000001fc15157812 */ /* 0x000fe400078ec0ff */
[----:B------:R-:W-:Y:S02]  /*0080*/  SHF.R.S32.HI R18, RZ, 0x15, R5 ;  /* 0x00000015ff127819 */ /* 0x000fe40000011405 */
[----:B------:R-:W-:Y:S02]  /*0090*/  LOP3.LUT R3, R0, R21, RZ, 0xfc, !PT ;  /* 0x0000001500037212 */ /* 0x000fe400078efcff */
[----:B------:R-:W-:Y:S02]  /*00a0*/  SGXT R18, R18, 0x1 ;  /* 0x000000011212781a */ /* 0x000fe40000000200 */
[----:B------:R-:W-:Y:S02]  /*00b0*/  SHF.R.S32.HI R4, RZ, 0x1f, R3 ;  /* 0x0000001fff047819 */ /* 0x000fe40000011403 */
[----:B------:R-:W-:-:S02]  /*00c0*/  LEA.HI R5, R18, R3, RZ, 0x5 ;  /* 0x0000000312057211 */ /* 0x000fc400078f28ff */
[----:B------:R-:W-:-:S04]  /*00d0*/  LEA.HI R4, R4, R3, RZ, 0x5 ;  /* 0x0000000304047211 */ /* 0x000fc800078f28ff */
[----:B------:R-:W-:Y:S02]  /*00e0*/  LOP3.LUT R6, R4, 0x7fffffe0, RZ, 0xc0, !PT ;  /* 0x7fffffe004067812 */ /* 0x000fe400078ec0ff */
[----:B------:R-:W-:-:S03]  /*00f0*/  SHF.R.S32.HI R31, RZ, 0x5, R4 ;  /* 0x00000005ff1f7819 */ /* 0x000fc60000011404 */
[----:B------:R-:W-:Y:S02]  /*0100*/  IMAD.IADD R6, R3, 0x1, -R6 ;  /* 0x0000000103067824 */ /* 0x000fe400078e0a06 */
[----:B------:R-:W-:Y:S02]  /*0110*/  VIADD R3, R5, 0x200 ;  /* 0x0000020005037836 */ /* 0x000fe40000000000 */
[----:B------:R-:W-:-:S03]  /*0120*/  IMAD.SHL.U32 R6, R6, 0x2, RZ ;  /* 0x0000000206067824 */ /* 0x000fc600078e00ff */
[----:B------:R-:W-:Y:S01]  /*0130*/  SHF.R.S32.HI R3, RZ, 0x5, R3 ;  /* 0x00000005ff037819 */ /* 0x000fe20000011403 */
[----:B------:R-:W-:-:S04]  /*0140*/  IMAD R25, R31, 0x80, R6 ;  /* 0x000000801f197824 */ /* 0x000fc800078e0206 */
[----:B--2---:R-:W-:-:S04]  /*0150*/  IMAD.WIDE R4, R25, 0x4, R16 ;  /* 0x0000000419047825 */ /* 0x004fc800078e0210 */
[----:B------:R-:W-:Y:S01]  /*0160*/  IMAD R27, R3, 0x80, R6 ;  /* 0x00000080031b7824 */ /* 0x000fe200078e0206 */
[----:B------:R-:W2:Y:S03]  /*0170*/  LDG.E.EL R28, desc[UR6][R4.64] ;  /* 0x00000006041c7981 */ /* 0x000ea6000c2e1900 */
[----:B------:R-:W-:Y:S01]  /*0180*/  IMAD.WIDE R6, R27, 0x4, R16 ;  /* 0x000000041b067825 */ /* 0x000fe200078e0210 */
[----:B------:R1:W2:Y:S04]  /*0190*/  LDG.E.EL R19, desc[UR6][R4.64+0x4] ;  /* 0x0000040604137981 */ /* 0x0002a8000c2e1900 */
[----:B------:R-:W3:Y:S01]  /*01a0*/  LDG.E.EL R9, desc[UR6][R6.64] ;  /* 0x0000000606097981 */ /* 0x000ee2000c2e1900 */
[----:B------:R-:W-:-:S03]  /*01b0*/  VIADD R13, R25, 0x40 ;  /* 0x00000040190d7836 */ /* 0x000fc60000000000 */
[----:B------:R4:W3:Y:S01]  /*01c0*/  LDG.E.EL R34, desc[UR6][R6.64+0x4] ;  /* 0x0000040606227981 */ /* 0x0008e2000c2e1900 */
[----:B------:R-:W-:Y:S01]  /*01d0*/  LOP3.LUT R15, R0, 0x1, R21, 0xfe, !PT ;  /* 0x00000001000f7812 */ /* 0x000fe200078efe15 */
[----:B------:R-:W-:-:S03]  /*01e0*/  IMAD.WIDE R12, R13, 0x4, R16 ;  /* 0x000000040d0c7825 */ /* 0x000fc600078e0210 */
[----:B------:R-:W-:Y:S01]  /*01f0*/  LEA.HI R8, R18, R15, RZ, 0x5 ;  /* 0x0000000f12087211 */ /* 0x000fe200078f28ff */
[----:B------:R-:W-:Y:S01]  /*0200*/  VIADD R11, R27, 0x40 ;  /* 0x000000401b0b7836 */ /* 0x000fe20000000000 */
[----:B------:R-:W5:Y:S02]  /*0210*/  LDG.E.EL R29, desc[UR6][R12.64] ;  /* 0x000000060c1d7981 */ /* 0x000f64000c2e1900 */
[----:B------:R-:W-:Y:S01]  /*0220*/  LOP3.LUT R8, R8, 0x7fffffe0, RZ, 0xc0, !PT ;  /* 0x7fffffe008087812 */ /* 0x000fe200078ec0ff */
[----:B------:R-:W-:Y:S01]  /*0230*/  IMAD.WIDE R10, R11, 0x4, R16 ;  /* 0x000000040b0a7825 */ /* 0x000fe200078e0210 */
[----:B------:R-:W-:-:S03]  /*0240*/  LOP3.LUT R23, R0, 0x2, R21, 0xfe, !PT ;  /* 0x0000000200177812 */ /* 0x000fc600078efe15 */
[----:B-1----:R-:W-:Y:S01]  /*0250*/  IMAD.IADD R4, R15, 0x1, -R8 ;  /* 0x000000010f047824 */ /* 0x002fe200078e0a08 */
[----:B------:R1:W5:Y:S01]  /*0260*/  LDG.E.EL R35, desc[UR6][R10.64] ;  /* 0x000000060a237981 */ /* 0x000362000c2e1900 */
[----:B------:R-:W-:Y:S01]  /*0270*/  VIADD R15, R25, 0x41 ;  /* 0x00000041190f7836 */ /* 0x000fe20000000000 */
[----:B------:R-:W-:Y:S01]  /*0280*/  LEA.HI R5, R18, R23, RZ, 0x5 ;  /* 0x0000001712057211 */ /* 0x000fe200078f28ff */
[----:B------:R-:W-:Y:S02]  /*0290*/  IMAD.SHL.U32 R4, R4, 0x2, RZ ;  /* 0x0000000204047824 */ /* 0x000fe400078e00ff */
[----:B------:R-:W-:Y:S01]  /*02a0*/  IMAD.WIDE R14, R15, 0x4, R16 ;  /* 0x000000040f0e7825 */ /* 0x000fe200078e0210 */
[----:B----4-:R-:W-:-:S03]  /*02b0*/  LOP3.LUT R6, R5, 0x7fffffe0, RZ, 0xc0, !PT ;  /* 0x7fffffe005067812 */ /* 0x010fc600078ec0ff */
[----:B------:R-:W-:Y:S01]  /*02c0*/  VIADD R27, R27, 0x41 ;  /* 0x000000411b1b7836 */ /* 0x000fe20000000000 */
[----:B------:R4:W5:Y:S01]  /*02d0*/  LDG.E.EL R12, desc[UR6][R14.64] ;  /* 0x000000060e0c7981 */ /* 0x000962000c2e1900 */
[----:B------:R-:W-:Y:S02]  /*02e0*/  IMAD R7, R31, 0x80, R4 ;  /* 0x000000801f077824 */ /* 0x000fe400078e0204 */
[----:B------:R-:W-:-:S04]  /*02f0*/  IMAD.WIDE R26, R27, 0x4, R16 ;  /* 0x000000041b1a7825 */ /* 0x000fc800078e0210 */
[----:B------:R-:W-:Y:S01]  /*0300*/  IMAD.IADD R6, R23, 0x1, -R6 ;  /* 0x0000000117067824 */ /* 0x000fe200078e0a06 */
[----:B------:R4:W5:Y:S01]  /*0310*/  LDG.E.EL R8, desc[UR6][R26.64] ;  /* 0x000000061a087981 */ /* 0x000962000c2e1900 */
[C---:B-1----:R-:W-:Y:S02]  /*0320*/  VIADD R11, R7.reuse, 0x1 ;  /* 0x00000001070b7836 */ /* 0x042fe40000000000 */
[----:B------:R-:W-:Y:S02]  /*0330*/  IMAD.SHL.U32 R6, R6, 0x2, RZ ;  /* 0x0000000206067824 */ /* 0x000fe400078e00ff */
[----:B------:R-:W-:-:S04]  /*0340*/  IMAD.WIDE R32, R7, 0x4, R16 ;  /* 0x0000000407207825 */ /* 0x000fc800078e0210 */
[----:B------:R-:W-:Y:S01]  /*0350*/  IMAD.WIDE R10, R11, 0x4, R16 ;  /* 0x000000040b0a7825 */ /* 0x000fe200078e0210 */
[----:B------:R1:W5:Y:S03]  /*0360*/  LDG.E.EL R30, desc[UR6][R32.64] ;  /* 0x00000006201e7981 */ /* 0x000366000c2e1900 */
[----:B------:R-:W-:Y:S01]  /*0370*/  IMAD R13, R31, 0x80, R6 ;  /* 0x000000801f0d7824 */ /* 0x000fe200078e0206 */
[----:B------:R1:W5:Y:S03]  /*0380*/  LDG.E.EL R5, desc[UR6][R10.64] ;  /* 0x000000060a057981 */ /* 0x000366000c2e1900 */
[C---:B------:R-:W-:Y:S02]  /*0390*/  VIADD R23, R13.reuse, 0x1 ;  /* 0x000000010d177836 */ /* 0x040fe40000000000 */
[----:B------:R-:W-:-:S04]  /*03a0*/  IMAD.WIDE R24, R13, 0x4, R16 ;  /* 0x000000040d187825 */ /* 0x000fc800078e0210 */
[--C-:B----4-:R-:W-:Y:S01]  /*03b0*/  IMAD.WIDE R14, R23, 0x4, R16.reuse ;  /* 0x00000004170e7825 */ /* 0x110fe200078e0210 */
[----:B------:R-:W-:Y:S01]  /*03c0*/  LOP3.LUT R37, R0, 0x3, R21, 0xfe, !PT ;  /* 0x0000000300257812 */ /* 0x000fe200078efe15 */
[----:B------:R4:W5:Y:S02]  /*03d0*/  LDG.E.EL R23, desc[UR6][R24.64] ;  /* 0x0000000618177981 */ /* 0x000964000c2e1900 */
[----:B------:R-:W-:Y:S02]  /*03e0*/  VIADD R20, R7, 0x40 ;  /* 0x0000004007147836 */ /* 0x000fe40000000000 */
[----:B------:R4:W5:Y:S02]  /*03f0*/  LDG.E.EL R22, desc[UR6][R14.64] ;  /* 0x000000060e167981 */ /* 0x000964000c2e1900 */
[----:B0-----:R-:W-:Y:S01]  /*0400*/  IMAD.WIDE R26, R20, 0x4, R16 ;  /* 0x00000004141a7825 */ /* 0x001fe200078e0210 */
[----:B------:R-:W-:-:S04]  /*0410*/  LEA.HI R20, R18, R37, RZ, 0x5 ;  /* 0x0000002512147211 */ /* 0x000fc800078f28ff */
[----:B------:R0:W5:Y:S01]  /*0420*/  LDG.E.EL R18, desc[UR6][R26.64] ;  /* 0x000000061a127981 */ /* 0x000162000c2e1900 */
[----:B-1----:R-:W-:Y:S01]  /*0430*/  VIADD R33, R13, 0x40 ;  /* 0x000000400d217836 */ /* 0x002fe20000000000 */
[----:B------:R-:W-:-:S03]  /*0440*/  LOP3.LUT R20, R20, 0x7fffffe0, RZ, 0xc0, !PT ;  /* 0x7fffffe014147812 */ /* 0x000fc600078ec0ff */
[----:B------:R-:W-:-:S04]  /*0450*/  IMAD.WIDE R10, R33, 0x4, R16 ;  /* 0x00000004210a7825 */ /* 0x000fc800078e0210 */
[----:B------:R-:W-:Y:S02]  /*0460*/  VIADD R33, R7, 0x41 ;  /* 0x0000004107217836 */ /* 0x000fe40000000000 */
[----:B------:R-:W5:Y:S02]  /*0470*/  LDG.E.EL R7, desc[UR6][R10.64] ;  /* 0x000000060a077981 */ /* 0x000f64000c2e1900 */
[----:B----4-:R-:W-:-:S04]  /*0480*/  IMAD.WIDE R24, R33, 0x4, R16 ;  /* 0x0000000421187825 */ /* 0x010fc800078e0210 */
[----:B------:R-:W-:Y:S02]  /*0490*/  IMAD.IADD R20, R37, 0x1, -R20 ;  /* 0x0000000125147824 */ /* 0x000fe400078e0a14 */
[----:B------:R-:W-:Y:S02]  /*04a0*/  VIADD R37, R13, 0x41 ;  /* 0x000000410d257836 */ /* 0x000fe40000000000 */
[----:B------:R1:W4:Y:S01]  /*04b0*/  LDG.E.EL R13, desc[UR6][R24.64] ;  /* 0x00000006180d7981 */ /* 0x000322000c2e1900 */
[----:B------:R-:W-:-:S04]  /*04c0*/  IMAD.SHL.U32 R20, R20, 0x2, RZ ;  /* 0x0000000214147824 */ /* 0x000fc800078e00ff */
[----:B------:R-:W-:Y:S02]  /*04d0*/  IMAD R15, R31, 0x80, R20 ;  /* 0x000000801f0f7824 */ /* 0x000fe400078e0214 */
[----:B------:R-:W-:-:S04]  /*04e0*/  IMAD.WIDE R36, R37, 0x4, R16 ;  /* 0x0000000425247825 */ /* 0x000fc800078e0210 */
[C---:B------:R-:W-:Y:S01]  /*04f0*/  VIADD R33, R15.reuse, 0x1 ;  /* 0x000000010f217836 */ /* 0x040fe20000000000 */
[----:B------:R-:W4:Y:S01]  /*0500*/  LDG.E.EL R14, desc[UR6][R36.64] ;  /* 0x00000006240e7981 */ /* 0x000f22000c2e1900 */
[----:B0-----:R-:W-:-:S04]  /*0510*/  IMAD.WIDE R26, R15, 0x4, R16 ;  /* 0x000000040f1a7825 */ /* 0x001fc800078e0210 */
[----:B-1----:R-:W-:Y:S01]  /*0520*/  IMAD.WIDE R24, R33, 0x4, R16 ;  /* 0x0000000421187825 */ /* 0x002fe200078e0210 */
[----:B------:R0:W4:Y:S04]  /*0530*/  LDG.E.EL R10, desc[UR6][R26.64] ;  /* 0x000000061a0a7981 */ /* 0x000128000c2e1900 */
[----:B------:R1:W4:Y:S01]  /*0540*/  LDG.E.EL R11, desc[UR6][R24.64] ;  /* 0x00000006180b7981 */ /* 0x000322000c2e1900 */
[----:B------:R-:W-:-:S04]  /*0550*/  VIADD R33, R15, 0x40 ;  /* 0x000000400f217836 */ /* 0x000fc80000000000 */
[----:B------:R-:W-:-:S06]  /*0560*/  IMAD.WIDE R32, R33, 0x4, R16 ;  /* 0x0000000421207825 */ /* 0x000fcc00078e0210 */
[----:B------:R-:W4:Y:S01]  /*0570*/  LDG.E.EL R32, desc[UR6][R32.64] ;  /* 0x0000000620207981 */ /* 0x000f22000c2e1900 */
[----:B0-----:R-:W-:-:S04]  /*0580*/  VIADD R27, R15, 0x41 ;  /* 0x000000410f1b7836 */ /* 0x001fc80000000000 */
[----:B------:R-:W-:-:S05]  /*0590*/  IMAD.WIDE R26, R27, 0x4, R16 ;  /* 0x000000041b1a7825 */ /* 0x000fca00078e0210 */
[----:B------:R-:W4:Y:S01]  /*05a0*/  LDG.E.EL R15, desc[UR6][R26.64] ;  /* 0x000000061a0f7981 */ /* 0x000f22000c2e1900 */
[C---:B--2---:R-:W-:Y:S02]  /*05b0*/  FSETP.GT.AND P1, PT, R19.reuse, R28, PT ;  /* 0x0000001c1300720b */ /* 0x044fe40003f24000 */
[----:B------:R-:W-:Y:S02]  /*05c0*/  FSETP.NAN.AND P0, PT, R19, R19, PT ;  /* 0x000000131300720b */ /* 0x000fe40003f08000 */
[----:B---3--:R-:W-:-:S09]  /*05d0*/  FSETP.GT.AND P3, PT, R34, R9, PT ;  /* 0x000000092200720b */ /* 0x008fd20003f64000 */
[----:B------:R-:W-:Y:S02]  /*05e0*/  @!P1 FSEL R19, R19, R28, P0 ;  /* 0x0000001c13139208 */ /* 0x000fe40000000000 */
[C---:B------:R-:W-:Y:S02]  /*05f0*/  FSETP.NAN.AND P0, PT, R34.reuse, R34, PT ;  /* 0x000000222200720b */ /* 0x040fe40003f08000 */
[----:B-----5:R-:W-:Y:S02]  /*0600*/  FSETP.GEU.AND P5, PT, R19, R29, PT ;  /* 0x0000001d1300720b */ /* 0x020fe40003fae000 */
[----:B------:R-:W-:-:S04]  /*0610*/  @!P3 FSEL R34, R34, R9, P0 ;  /* 0x000000092222b208 */ /* 0x000fc80000000000 */
[----:B------:R-:W-:Y:S02]  /*0620*/  FSETP.GEU.AND P0, PT, R34, R35, PT ;  /* 0x000000232200720b */ /* 0x000fe40003f0e000 */
[----:B------:R-:W-:-:S05]  /*0630*/  FSETP.NAN.AND P2, PT, R29, R29, PT ;  /* 0x0000001d1d00720b */ /* 0x000fca0003f48000 */
[----:B------:R-:W-:Y:S02]  /*0640*/  @P5 FSEL R29, R29, R19, P2 ;  /* 0x000000131d1d5208 */ /* 0x000fe40001000000 */
[----:B------:R-:W-:Y:S02]  /*0650*/  FSETP.NAN.AND P2, PT, R35, R35, PT ;  /* 0x000000232300720b */ /* 0x000fe40003f48000 */
[----:B------:R-:W-:Y:S02]  /*0660*/  FSETP.GEU.AND P4, PT, R29, R12, PT ;  /* 0x0000000c1d00720b */ /* 0x000fe40003f8e000 */
[----:B------:R-:W-:-:S04]  /*0670*/  @P0 FSEL R35, R35, R34, P2 ;  /* 0x0000002223230208 */ /* 0x000fc80001000000 */
[----:B------:R-:W-:Y:S02]  /*0680*/  FSETP.GEU.AND P2, PT, R35, R8, PT ;  /* 0x000000082300720b */ /* 0x000fe40003f4e000 */
[----:B------:R-:W-:Y:S02]  /*0690*/  FSETP.NAN.AND P6, PT, R12, R12, PT ;  /* 0x0000000c0c00720b */ /* 0x000fe40003fc8000 */
[----:B------:R-:W-:-:S03]  /*06a0*/  SEL R28, RZ, 0x1, !P1 ;  /* 0x00000001ff1c7807 */ /* 0x000fc60004800000 */
[----:B------:R-:W-:Y:S02]  /*06b0*/  @P4 SEL R12, R12, R29, P6 ;  /* 0x0000001d0c0c4207 */ /* 0x000fe40003000000 */
[C---:B------:R-:W-:Y:S02]  /*06c0*/  FSETP.NAN.AND P6, PT, R8.reuse, R8, PT ;  /* 0x000000080800720b */ /* 0x040fe40003fc8000 */
[C---:B------:R-:W-:Y:S02]  /*06d0*/  FSETP.GT.AND P1, PT, R5.reuse, R30, PT ;  /* 0x0000001e0500720b */ /* 0x040fe40003f24000 */
[----:B------:R-:W-:Y:S02]  /*06e0*/  @P2 SEL R8, R8, R35, P6 ;  /* 0x0000002308082207 */ /* 0x000fe40003000000 */
[----:B------:R-:W-:Y:S02]  /*06f0*/  FSETP.NAN.AND P6, PT, R5, R5, PT ;  /* 0x000000050500720b */ /* 0x000fe40003fc8000 */
[----:B------:R-:W-:-:S02]  /*0700*/  SEL R9, RZ, 0x1, !P3 ;  /* 0x00000001ff097807 */ /* 0x000fc40005800000 */
[----:B------:R-:W-:-:S05]  /*0710*/  SEL R35, RZ, 0x1, !P1 ;  /* 0x00000001ff237807 */ /* 0x000fca0004800000 */
[----:B------:R-:W-:Y:S02]  /*0720*/  @!P1 FSEL R5, R5, R30, P6 ;  /* 0x0000001e05059208 */ /* 0x000fe40003000000 */
[C---:B------:R-:W-:Y:S02]  /*0730*/  FSETP.GT.AND P3, PT, R22.reuse, R23, PT ;  /* 0x000000171600720b */ /* 0x040fe40003f64000 */
[----:B------:R-:W-:Y:S02]  /*0740*/  FSETP.NAN.AND P6, PT, R22, R22, PT ;  /* 0x000000161600720b */ /* 0x000fe40003fc8000 */
[----:B------:R-:W-:Y:S02]  /*0750*/  FSETP.GEU.AND P1, PT, R5, R18, PT ;  /* 0x000000120500720b */ /* 0x000fe40003f2e000 */
[----:B------:R-:W-:-:S07]  /*0760*/  SEL R28, R28, 0x2, P5 ;  /* 0x000000021c1c7807 */ /* 0x000fce0002800000 */
[----:B------:R-:W-:Y:S02]  /*0770*/  @!P3 FSEL R22, R22, R23, P6 ;  /* 0x000000171616b208 */ /* 0x000fe40003000000 */
[----:B------:R-:W-:Y:S02]  /*0780*/  FSETP.NAN.AND P6, PT, R18, R18, PT ;  /* 0x000000121200720b */ /* 0x000fe40003fc8000 */
[----:B------:R-:W-:Y:S02]  /*0790*/  FSETP.GEU.AND P5, PT, R22, R7, PT ;  /* 0x000000071600720b */ /* 0x000fe40003fae000 */
[----:B------:R-:W-:Y:S02]  /*07a0*/  @P1 FSEL R18, R18, R5, P6 ;  /* 0x0000000512121208 */ /* 0x000fe40003000000 */
[----:B------:R-:W-:Y:S02]  /*07b0*/  SEL R5, R9, 0x2, P0 ;  /* 0x0000000209057807 */ /* 0x000fe40000000000 */
[----:B------:R-:W-:-:S02]  /*07c0*/  FSETP.NAN.AND P6, PT, R7, R7, PT ;  /* 0x000000070700720b */ /* 0x000fc40003fc8000 */
[----:B----4-:R-:W-:Y:S01]  /*07d0*/  FSETP.GEU.AND P0, PT, R18, R13, PT ;  /* 0x0000000d1200720b */ /* 0x010fe20003f0e000 */
[----:B------:R-:W-:-:S04]  /*07e0*/  IMAD R9, R3, 0x80, R4 ;  /* 0x0000008003097824 */ /* 0x000fc800078e0204 */
[----:B------:R-:W-:Y:S02]  /*07f0*/  @P5 FSEL R7, R7, R22, P6 ;  /* 0x0000001607075208 */ /* 0x000fe40003000000 */
[----:B------:R-:W-:Y:S01]  /*0800*/  FSETP.NAN.AND P6, PT, R13, R13, PT ;  /* 0x0000000d0d00720b */ /* 0x000fe20003fc8000 */
[----:B------:R-:W-:Y:S01]  /*0810*/  VIADD R19, R9, 0x1 ;  /* 0x0000000109137836 */ /* 0x000fe20000000000 */
[----:B------:R-:W-:Y:S01]  /*0820*/  SEL R35, R35, 0x2, P1 ;  /* 0x0000000223237807 */ /* 0x000fe20000800000 */
[--C-:B-1----:R-:W-:Y:S01]  /*0830*/  IMAD.WIDE R24, R9, 0x4, R16.reuse ;  /* 0x0000000409187825 */ /* 0x102fe200078e0210 */
[----:B------:R-:W-:Y:S02]  /*0840*/  FSETP.GEU.AND P1, PT, R7, R14, PT ;  /* 0x0000000e0700720b */ /* 0x000fe40003f2e000 */
[----:B------:R-:W-:Y:S01]  /*0850*/  @P0 SEL R13, R13, R18, P6 ;  /* 0x000000120d0d0207 */ /* 0x000fe20003000000 */
[----:B------:R-:W-:Y:S02]  /*0860*/  IMAD.WIDE R18, R19, 0x4, R16 ;  /* 0x0000000413127825 */ /* 0x000fe400078e0210 */
[----:B------:R-:W2:Y:S01]  /*0870*/  LDG.E.EL R25, desc[UR6][R24.64] ;  /* 0x0000000618197981 */ /* 0x000ea2000c2e1900 */
[----:B------:R-:W-:-:S03]  /*0880*/  SEL R29, RZ, 0x1, !P3 ;  /* 0x00000001ff1d7807 */ /* 0x000fc60005800000 */
[----:B------:R0:W2:Y:S01]  /*0890*/  LDG.E.EL R34, desc[UR6][R18.64] ;  /* 0x0000000612227981 */ /* 0x0000a2000c2e1900 */
[----:B------:R-:W-:Y:S02]  /*08a0*/  FSETP.GT.AND P6, PT, R11, R10, PT ;  /* 0x0000000a0b00720b */ /* 0x000fe40003fc4000 */
[----:B------:R-:W-:Y:S01]  /*08b0*/  FSETP.NAN.AND P3, PT, R14, R14, PT ;  /* 0x0000000e0e00720b */ /* 0x000fe20003f68000 */
[----:B------:R-:W-:-:S03]  /*08c0*/  VIADD R23, R9, 0x40 ;  /* 0x0000004009177836 */ /* 0x000fc60000000000 */
[----:B------:R-:W-:Y:S02]  /*08d0*/  @P1 SEL R14, R14, R7, P3 ;  /* 0x000000070e0e1207 */ /* 0x000fe40001800000 */
[----:B------:R-:W-:Y:S01]  /*08e0*/  FSETP.NAN.AND P3, PT, R11, R11, PT ;  /* 0x0000000b0b00720b */ /* 0x000fe20003f68000 */
[----:B------:R-:W-:-:S04]  /*08f0*/  IMAD.WIDE R22, R23, 0x4, R16 ;  /* 0x0000000417167825 */ /* 0x000fc800078e0210 */
[----:B------:R-:W-:Y:S01]  /*0900*/  @!P6 FSEL R11, R11, R10, P3 ;  /* 0x0000000a0b0be208 */ /* 0x000fe20001800000 */
[----:B------:R-:W3:Y:S03]  /*0910*/  LDG.E.EL R30, desc[UR6][R22.64] ;  /* 0x00000006161e7981 */ /* 0x000ee6000c2e1900 */
[-C--:B------:R-:W-:Y:S01]  /*0920*/  FSETP.GEU.AND P3, PT, R11, R32.reuse, PT ;  /* 0x000000200b00720b */ /* 0x080fe20003f6e000 */
[----:B------:R-:W-:Y:S01]  /*0930*/  IMAD R7, R3, 0x80, R6 ;  /* 0x0000008003077824 */ /* 0x000fe200078e0206 */
[----:B------:R-:W-:Y:S01]  /*0940*/  SEL R36, RZ, 0x1, !P6 ;  /* 0x00000001ff247807 */ /* 0x000fe20007000000 */
[----:B------:R-:W-:Y:S02]  /*0950*/  VIADD R9, R9, 0x41 ;  /* 0x0000004109097836 */ /* 0x000fe40000000000 */
[----:B0-----:R-:W-:Y:S01]  /*0960*/  IMAD.WIDE R18, R7, 0x4, R16 ;  /* 0x0000000407127825 */ /* 0x001fe200078e0210 */
[----:B------:R-:W-:-:S03]  /*0970*/  FSETP.NAN.AND P6, PT, R32, R32, PT ;  /* 0x000000202000720b */ /* 0x000fc60003fc8000 */
[----:B------:R-:W-:Y:S01]  /*0980*/  VIADD R37, R7, 0x1 ;  /* 0x0000000107257836 */ /* 0x000fe20000000000 */
[----:B------:R0:W4:Y:S01]  /*0990*/  LDG.E.EL R33, desc[UR6][R18.64] ;  /* 0x0000000612217981 */ /* 0x000122000c2e1900 */
[----:B------:R-:W-:Y:S02]  /*09a0*/  IMAD.WIDE R26, R9, 0x4, R16 ;  /* 0x00000004091a7825 */ /* 0x000fe400078e0210 */
[----:B------:R-:W-:Y:S02]  /*09b0*/  @P3 FSEL R32, R32, R11, P6 ;  /* 0x0000000b20203208 */ /* 0x000fe40003000000 */
[----:B------:R-:W-:Y:S01]  /*09c0*/  IMAD R11, R3, 0x80, R20 ;  /* 0x00000080030b7824 */ /* 0x000fe200078e0214 */
[----:B------:R-:W5:Y:S01]  /*09d0*/  LDG.E.EL R9, desc[UR6][R26.64] ;  /* 0x000000061a097981 */ /* 0x000f62000c2e1900 */
[----:B0-----:R-:W-:-:S04]  /*09e0*/  IMAD.WIDE R18, R37, 0x4, R16 ;  /* 0x0000000425127825 */ /* 0x001fc800078e0210 */
[----:B------:R-:W-:Y:S01]  /*09f0*/  VIADD R37, R7, 0x40 ;  /* 0x0000004007257836 */ /* 0x000fe20000000000 */
[----:B------:R0:W4:Y:S01]  /*0a00*/  LDG.E.EL R24, desc[UR6][R18.64] ;  /* 0x0000000612187981 */ /* 0x000122000c2e1900 */
[----:B------:R-:W-:-:S04]  /*0a10*/  VIADD R10, R11, 0x1 ;  /* 0x000000010b0a7836 */ /* 0x000fc80000000000 */
[----:B------:R-:W-:-:S04]  /*0a20*/  IMAD.WIDE R22, R10, 0x4, R16 ;  /* 0x000000040a167825 */ /* 0x000fc800078e0210 */
[--C-:B0-----:R-:W-:Y:S02]  /*0a30*/  IMAD.WIDE R18, R37, 0x4, R16.reuse ;  /* 0x0000000425127825 */ /* 0x101fe400078e0210 */
[----:B------:R-:W4:Y:S02]  /*0a40*/  LDG.E.EL R23, desc[UR6][R22.64] ;  /* 0x0000000616177981 */ /* 0x000f24000c2e1900 */
[----:B------:R-:W-:Y:S02]  /*0a50*/  VIADD R37, R11, 0x40 ;  /* 0x000000400b257836 */ /* 0x000fe40000000000 */
[----:B------:R-:W-:Y:S02]  /*0a60*/  VIADD R10, R7, 0x41 ;  /* 0x00000041070a7836 */ /* 0x000fe40000000000 */
[----:B------:R0:W4:Y:S02]  /*0a70*/  LDG.E.EL R7, desc[UR6][R18.64] ;  /* 0x0000000612077981 */ /* 0x000124000c2e1900 */
[----:B0-----:R-:W-:-:S05]  /*0a80*/  IMAD.WIDE R18, R37, 0x4, R16 ;  /* 0x0000000425127825 */ /* 0x001fca00078e0210 */
[----:B------:R0:W4:Y:S02]  /*0a90*/  LDG.E.EL R22, desc[UR6][R18.64] ;  /* 0x0000000612167981 */ /* 0x000124000c2e1900 */
[----:B0-----:R-:W-:-:S05]  /*0aa0*/  IMAD.WIDE R18, R11, 0x4, R16 ;  /* 0x000000040b127825 */ /* 0x001fca00078e0210 */
[----:B------:R-:W4:Y:S01]  /*0ab0*/  LDG.E.EL R37, desc[UR6][R18.64] ;  /* 0x0000000612257981 */ /* 0x000f22000c2e1900 */
[----:B------:R-:W-:-:S04]  /*0ac0*/  IMAD.WIDE R26, R10, 0x4, R16 ;  /* 0x000000040a1a7825 */ /* 0x000fc800078e0210 */
[----:B------:R-:W-:Y:S01]  /*0ad0*/  VIADD R11, R11, 0x41 ;  /* 0x000000410b0b7836 */ /* 0x000fe20000000000 */
[----:B------:R-:W4:Y:S03]  /*0ae0*/  LDG.E.EL R10, desc[UR6][R26.64] ;  /* 0x000000061a0a7981 */ /* 0x000f26000c2e1900 */
[----:B------:R-:W-:-:S05]  /*0af0*/  IMAD.WIDE R16, R11, 0x4, R16 ;  /* 0x000000040b107825 */ /* 0x000fca00078e0210 */
[----:B------:R0:W4:Y:S02]  /*0b00*/  LDG.E.EL R11, desc[UR6][R16.64] ;  /* 0x00000006100b7981 */ /* 0x000124000c2e1900 */
[----:B0-----:R-:W-:Y:S02]  /*0b10*/  SEL R16, R29, 0x2, P5 ;  /* 0x000000021d107807 */ /* 0x001fe40002800000 */
[----:B------:R-:W-:Y:S02]  /*0b20*/  SEL R36, R36, 0x2, P3 ;  /* 0x0000000224247807 */ /* 0x000fe40001800000 */
[----:B------:R-:W-:Y:S02]  /*0b30*/  SEL R18, R28, 0x3, P4 ;  /* 0x000000031c127807 */ /* 0x000fe40002000000 */
[----:B------:R-:W-:Y:S02]  /*0b40*/  FSETP.GEU.AND P3, PT, R32, R15, PT ;  /* 0x0000000f2000720b */ /* 0x000fe40003f6e000 */
[----:B------:R-:W-:-:S02]  /*0b50*/  SEL R35, R35, 0x3, P0 ;  /* 0x0000000323237807 */ /* 0x000fc40000000000 */
[----:B------:R-:W-:Y:S01]  /*0b60*/  LEA.HI R31, R31, R31, RZ, 0x5 ;  /* 0x0000001f1f1f7211 */ /* 0x000fe200078f28ff */
[----:B------:R-:W0:Y:S01]  /*0b70*/  S2UR UR5, SR_CgaCtaId ;  /* 0x00000000000579c3 */ /* 0x000e220000008800 */
[----:B------:R-:W-:Y:S02]  /*0b80*/  UMOV UR4, 0x400 ;  /* 0x0000040000047882 */ /* 0x000fe40000000000 */
[----:B0-----:R-:W-:Y:S01]  /*0b90*/  UPRMT UR4, UR5, 0x654, UR4 ;  /* 0x0000065405047896 */ /* 0x001fe20008000004 */
[C---:B--2---:R-:W-:Y:S02]  /*0ba0*/  FSETP.GT.AND P5, PT, R34.reuse, R25, PT ;  /* 0x000000192200720b */ /* 0x044fe40003fa4000 */
[----:B------:R-:W-:-:S11]  /*0bb0*/  FSETP.NAN.AND P6, PT, R34, R34, PT ;  /* 0x000000222200720b */ /* 0x000fd60003fc8000 */
[----:B------:R-:W-:-:S04]  /*0bc0*/  @!P5 FSEL R34, R34, R25, P6 ;  /* 0x000000192222d208 */ /* 0x000fc80003000000 */
[-C--:B---3--:R-:W-:Y:S02]  /*0bd0*/  FSETP.GEU.AND P6, PT, R34, R30.reuse, PT ;  /* 0x0000001e2200720b */ /* 0x088fe40003fce000 */
[----:B------:R-:W-:Y:S02]  /*0be0*/  FSETP.NAN.AND P4, PT, R30, R30, PT ;  /* 0x0000001e1e00720b */ /* 0x000fe40003f88000 */
[----:B------:R-:W-:-:S09]  /*0bf0*/  LOP3.LUT R25, R0, R21, RZ, 0xfc, !PT ;  /* 0x0000001500197212 */ /* 0x000fd200078efcff */
[----:B------:R-:W-:Y:S02]  /*0c00*/  @P6 FSEL R30, R30, R34, P4 ;  /* 0x000000221e1e6208 */ /* 0x000fe40002000000 */
[C---:B------:R-:W-:Y:S02]  /*0c10*/  FSETP.NAN.AND P4, PT, R15.reuse, R15, PT ;  /* 0x0000000f0f00720b */ /* 0x040fe40003f88000 */
[----:B-----5:R-:W-:Y:S02]  /*0c20*/  FSETP.GEU.AND P0, PT, R30, R9, PT ;  /* 0x000000091e00720b */ /* 0x020fe40003f0e000 */
[----:B------:R-:W-:Y:S02]  /*0c30*/  SHF.R.S32.HI R26, RZ, 0x1f, R25 ;  /* 0x0000001fff1a7819 */ /* 0x000fe40000011419 */
[----:B------:R-:W-:Y:S02]  /*0c40*/  @P3 SEL R15, R15, R32, P4 ;  /* 0x000000200f0f3207 */ /* 0x000fe40002000000 */
[----:B------:R-:W-:-:S02]  /*0c50*/  LEA.HI R26, R26, R25, RZ, 0x5 ;  /* 0x000000191a1a7211 */ /* 0x000fc400078f28ff */
[----:B----4-:R-:W-:Y:S02]  /*0c60*/  FSETP.GT.AND P4, PT, R24, R33, PT ;  /* 0x000000211800720b */ /* 0x010fe40003f84000 */
[----:B------:R-:W-:Y:S02]  /*0c70*/  SEL R28, RZ, 0x1, !P5 ;  /* 0x00000001ff1c7807 */ /* 0x000fe40006800000 */
[C---:B------:R-:W-:Y:S02]  /*0c80*/  FSETP.NAN.AND P5, PT, R9.reuse, R9, PT ;  /* 0x000000090900720b */ /* 0x040fe40003fa8000 */
[----:B------:R-:W-:Y:S02]  /*0c90*/  LOP3.LUT R32, R26, 0x7fffffe0, RZ, 0xc0, !PT ;  /* 0x7fffffe01a207812 */ /* 0x000fe400078ec0ff */
[----:B------:R-:W-:Y:S02]  /*0ca0*/  @P0 SEL R9, R9, R30, P5 ;  /* 0x0000001e09090207 */ /* 0x000fe40002800000 */
[----:B------:R-:W-:Y:S01]  /*0cb0*/  FSETP.NAN.AND P5, PT, R24, R24, PT ;  /* 0x000000181800720b */ /* 0x000fe20003fa8000 */
[----:B------:R-:W-:Y:S01]  /*0cc0*/  IMAD.IADD R27, R25, 0x1, -R32 ;  /* 0x00000001191b7824 */ /* 0x000fe200078e0a20 */
[----:B------:R-:W-:-:S02]  /*0cd0*/  SHF.R.S32.HI R29, RZ, 0x5, R26 ;  /* 0x00000005ff1d7819 */ /* 0x000fc4000001141a */
[----:B------:R-:W-:Y:S01]  /*0ce0*/  @!P4 FSEL R24, R24, R33, P5 ;  /* 0x000000211818c208 */ /* 0x000fe20002800000 */
[----:B------:R-:W-:Y:S01]  /*0cf0*/  IMAD.SHL.U32 R27, R27, 0x2, RZ ;  /* 0x000000021b1b7824 */ /* 0x000fe200078e00ff */
[----:B------:R-:W-:Y:S02]  /*0d00*/  LOP3.LUT R30, R31, 0x7fffffe0, RZ, 0xc0, !PT ;  /* 0x7fffffe01f1e7812 */ /* 0x000fe400078ec0ff */
[----:B------:R-:W-:Y:S02]  /*0d10*/  SEL R33, R16, 0x3, P1 ;  /* 0x0000000310217807 */ /* 0x000fe40000800000 */
[----:B------:R-:W-:Y:S01]  /*0d20*/  LOP3.LUT R16, R27, 0x1, R18, 0xf8, !PT ;  /* 0x000000011b107812 */ /* 0x000fe200078ef812 */
[----:B------:R-:W-:Y:S01]  /*0d30*/  IMAD.IADD R29, R29, 0x1, -R30 ;  /* 0x000000011d1d7824 */ /* 0x000fe200078e0a1e */
[----:B------:R-:W-:Y:S02]  /*0d40*/  SHF.R.U32.HI R30, RZ, 0x1, R18 ;  /* 0x00000001ff1e7819 */ /* 0x000fe40000011612 */
[----:B------:R-:W-:-:S02]  /*0d50*/  SHF.R.U32.HI R32, RZ, 0x1, R35 ;  /* 0x00000001ff207819 */ /* 0x000fc40000011623 */
[----:B------:R-:W-:Y:S02]  /*0d60*/  LOP3.LUT R18, R35, R4, RZ, 0xfc, !PT ;  /* 0x0000000423127212 */ /* 0x000fe400078efcff */
[----:B------:R-:W-:Y:S02]  /*0d70*/  SEL R26, RZ, 0x1, !P4 ;  /* 0x00000001ff1a7807 */ /* 0x000fe40006000000 */
[----:B------:R-:W-:Y:S01]  /*0d80*/  FSETP.NAN.AND P4, PT, R23, R23, PT ;  /* 0x000000171700720b */ /* 0x000fe20003f88000 */
[----:B------:R-:W-:Y:S01]  /*0d90*/  IMAD R35, R29, 0x2, R32 ;  /* 0x000000021d237824 */ /* 0x000fe200078e0220 */
[--C-:B------:R-:W-:Y:S02]  /*0da0*/  SHF.R.S32.HI R19, RZ, 0x1f, R18.reuse ;  /* 0x0000001fff137819 */ /* 0x100fe40000011412 */
[----:B------:R-:W-:Y:S02]  /*0db0*/  FSETP.GEU.AND P1, PT, R24, R7, PT ;  /* 0x000000071800720b */ /* 0x000fe40003f2e000 */
[----:B------:R-:W-:Y:S01]  /*0dc0*/  FSETP.GT.AND P5, PT, R23, R37, PT ;  /* 0x000000251700720b */ /* 0x000fe20003fa4000 */
[----:B------:R-:W-:Y:S01]  /*0dd0*/  IMAD.WIDE R18, R35, 0x40, R18 ;  /* 0x0000004023127825 */ /* 0x000fe200078e0212 */
[----:B------:R-:W-:-:S02]  /*0de0*/  SEL R35, R36, 0x3, P3 ;  /* 0x0000000324237807 */ /* 0x000fc40001800000 */
[----:B------:R-:W-:Y:S01]  /*0df0*/  SHF.R.S32.HI R17, RZ, 0x1f, R16 ;  /* 0x0000001fff117819 */ /* 0x000fe20000011410 */
[----:B------:R-:W-:-:S08]  /*0e00*/  IMAD R31, R29, 0x2, R30 ;  /* 0x000000021d1f7824 */ /* 0x000fd000078e021e */
[----:B------:R-:W-:-:S04]  /*0e10*/  @!P5 FSEL R23, R23, R37, P4 ;  /* 0x000000251717d208 */ /* 0x000fc80002000000 */
[----:B------:R-:W-:Y:S01]  /*0e20*/  FSETP.GEU.AND P3, PT, R23, R22, PT ;  /* 0x000000161700720b */ /* 0x000fe20003f6e000 */
[----:B------:R-:W-:Y:S01]  /*0e30*/  IMAD.WIDE R16, R31, 0x40, R16 ;  /* 0x000000401f107825 */ /* 0x000fe200078e0210 */
[C---:B------:R-:W-:Y:S01]  /*0e40*/  FSETP.NAN.AND P4, PT, R7.reuse, R7, PT ;  /* 0x000000070700720b */ /* 0x040fe20003f88000 */
[----:B------:R-:W0:Y:S01]  /*0e50*/  LDC.64 R30, c[0x0][0x218] ;  /* 0x00008600ff1e7b82 */ /* 0x000e220000000a00 */
[----:B------:R-:W-:Y:S02]  /*0e60*/  SHF.R.U32.HI R36, RZ, 0x1, R35 ;  /* 0x00000001ff247819 */ /* 0x000fe40000011623 */
[----:B------:R-:W-:Y:S02]  /*0e70*/  @P1 FSEL R7, R7, R24, P4 ;  /* 0x0000001807071208 */ /* 0x000fe40002000000 */
[----:B------:R-:W-:Y:S02]  /*0e80*/  FSETP.NAN.AND P4, PT, R22, R22, PT ;  /* 0x000000161600720b */ /* 0x000fe40003f88000 */
[----:B------:R-:W-:-:S02]  /*0e90*/  SHF.R.U32.HI R24, RZ, 0x1, R33 ;  /* 0x00000001ff187819 */ /* 0x000fc40000011621 */
[----:B------:R-:W-:Y:S02]  /*0ea0*/  LOP3.LUT R32, R35, R20, RZ, 0xfc, !PT ;  /* 0x0000001423207212 */ /* 0x000fe400078efcff */
[----:B------:R-:W-:Y:S02]  /*0eb0*/  SEL R28, R28, 0x2, P6 ;  /* 0x000000021c1c7807 */ /* 0x000fe40003000000 */
[----:B------:R-:W-:Y:S01]  /*0ec0*/  FSETP.GEU.AND P6, PT, R7, R10, PT ;  /* 0x0000000a0700720b */ /* 0x000fe20003fce000 */
[----:B------:R-:W-:Y:S01]  /*0ed0*/  IMAD R37, R29, 0x2, R24 ;  /* 0x000000021d257824 */ /* 0x000fe200078e0218 */
[----:B------:R-:W-:Y:S02]  /*0ee0*/  LEA R21, R21, UR4, 0x3 ;  /* 0x0000000415157c11 */ /* 0x000fe4000f8e18ff */
[----:B------:R-:W-:Y:S02]  /*0ef0*/  LOP3.LUT R34, R6, 0x1, R33, 0xf8, !PT ;  /* 0x0000000106227812 */ /* 0x000fe400078ef821 */
[----:B------:R-:W-:Y:S01]  /*0f00*/  @P3 FSEL R22, R22, R23, P4 ;  /* 0x0000001716163208 */ /* 0x000fe20002000000 */
[----:B------:R-:W-:Y:S01]  /*0f10*/  IMAD R29, R29, 0x2, R36 ;  /* 0x000000021d1d7824 */ /* 0x000fe200078e0224 */
[----:B------:R-:W-:Y:S01]  /*0f20*/  SHF.R.S32.HI R33, RZ, 0x1f, R32 ;  /* 0x0000001fff217819 */ /* 0x000fe20000011420 */
[----:B------:R-:W1:Y:S01]  /*0f30*/  S2R R23, SR_TID.X ;  /* 0x0000000000177919 */ /* 0x000e620000002100 */
[----:B------:R-:W-:Y:S01]  /*0f40*/  FSETP.GEU.AND P4, PT, R22, R11, PT ;  /* 0x0000000b1600720b */ /* 0x000fe20003f8e000 */
[----:B------:R2:W-:Y:S01]  /*0f50*/  STS.128 [R21], R16 ;  /* 0x0000001015007388 */ /* 0x0005e20000000c00 */
[----:B------:R-:W-:Y:S01]  /*0f60*/  SHF.R.S32.HI R35, RZ, 0x1f, R34 ;  /* 0x0000001fff237819 */ /* 0x000fe20000011422 */
[----:B0-----:R-:W-:-:S04]  /*0f70*/  IMAD.WIDE R30, R25, 0x4, R30 ;  /* 0x00000004191e7825 */ /* 0x001fc800078e021e */
[----:B--2---:R-:W-:Y:S01]  /*0f80*/  IMAD.WIDE R18, R29, 0x40, R32 ;  /* 0x000000401d127825 */ /* 0x004fe200078e0220 */
[----:B------:R-:W-:Y:S02]  /*0f90*/  SEL R29, RZ, 0x1, !P5 ;  /* 0x00000001ff1d7807 */ /* 0x000fe40006800000 */
[----:B------:R-:W-:-:S04]  /*0fa0*/  FSETP.NAN.AND P5, PT, R10, R10, PT ;  /* 0x0000000a0a00720b */ /* 0x000fc80003fa8000 */
[----:B------:R-:W-:Y:S02]  /*0fb0*/  @P6 SEL R10, R10, R7, P5 ;  /* 0x000000070a0a6207 */ /* 0x000fe40002800000 */
[----:B------:R-:W-:Y:S01]  /*0fc0*/  FSETP.NAN.AND P5, PT, R11, R11, PT ;  /* 0x0000000b0b00720b */ /* 0x000fe20003fa8000 */
[----:B------:R-:W-:-:S03]  /*0fd0*/  IMAD.WIDE R16, R37, 0x40, R34 ;  /* 0x0000004025107825 */ /* 0x000fc600078e0222 */
[----:B------:R-:W-:Y:S02]  /*0fe0*/  @P4 SEL R11, R11, R22, P5 ;  /* 0x000000160b0b4207 */ /* 0x000fe40002800000 */
[----:B------:R-:W-:Y:S01]  /*0ff0*/  LEA.HI R24, R3, R3, RZ, 0x5 ;  /* 0x0000000303187211 */ /* 0x000fe200078f28ff */
[----:B------:R0:W-:Y:S01]  /*1000*/  STS.128 [R21+0x10], R16 ;  /* 0x0000101015007388 */ /* 0x0001e20000000c00 */
[----:B------:R-:W-:-:S03]  /*1010*/  SEL R29, R29, 0x2, P3 ;  /* 0x000000021d1d7807 */ /* 0x000fc60001800000 */
[----:B------:R-:W-:Y:S01]  /*1020*/  STG.E.128 desc[UR6][R30.64], R12 ;  /* 0x0000000c1e007986 */ /* 0x000fe2000c101d06 */
[----:B------:R-:W-:-:S03]  /*1030*/  LOP3.LUT R24, R24, 0x7fffffe0, RZ, 0xc0, !PT ;  /* 0x7fffffe018187812 */ /* 0x000fc600078ec0ff */
[----:B------:R-:W-:Y:S01]  /*1040*/  STG.E.128 desc[UR6][R30.64+0x800], R8 ;  /* 0x000800081e007986 */ /* 0x000fe2000c101d06 */
[----:B------:R-:W-:Y:S02]  /*1050*/  SEL R26, R26, 0x2, P1 ;  /* 0x000000021a1a7807 */ /* 0x000fe40000800000 */
[----:B------:R-:W-:Y:S02]  /*1060*/  SEL R22, R5, 0x3, P2 ;  /* 0x0000000305167807 */ /* 0x000fe40001000000 */
[----:B------:R-:W-:Y:S01]  /*1070*/  SEL R29, R29, 0x3, P4 ;  /* 0x000000031d1d7807 */ /* 0x000fe20002000000 */
[----:B------:R-:W-:Y:S01]  /*1080*/  IMAD.IADD R3, R3, 0x1, -R24 ;  /* 0x0000000103037824 */ /* 0x000fe200078e0a18 */
[----:B------:R-:W-:Y:S02]  /*1090*/  SEL R7, R26, 0x3, P6 ;  /* 0x000000031a077807 */ /* 0x000fe40003000000 */
[----:B------:R-:W-:Y:S02]  /*10a0*/  LOP3.LUT R24, R27, 0x1, R22, 0xf8, !PT ;  /* 0x000000011b187812 */ /* 0x000fe400078ef816 */
[----:B------:R-:W-:-:S02]  /*10b0*/  SHF.R.U32.HI R26, RZ, 0x1, R22 ;  /* 0x00000001ff1a7819 */ /* 0x000fc40000011616 */
[----:B------:R-:W-:Y:S01]  /*10c0*/  LOP3.LUT R22, R29, R20, RZ, 0xfc, !PT ;  /* 0x000000141d167212 */ /* 0x000fe200078efcff */
[----:B-1----:R-:W-:Y:S01]  /*10d0*/  IMAD.SHL.U32 R23, R23, 0x2, RZ ;  /* 0x0000000217177824 */ /* 0x002fe200078e00ff */
[----:B------:R-:W-:-:S05]  /*10e0*/  SHF.R.U32.HI R20, RZ, 0x1, R29 ;  /* 0x00000001ff147819 */ /* 0x000fca000001161d */
[----:B------:R-:W-:Y:S01]  /*10f0*/  IMAD R35, R3, 0x2, R20 ;  /* 0x0000000203237824 */ /* 0x000fe200078e0214 */
[----:B------:R-:W-:-:S04]  /*1100*/  LOP3.LUT R20, R23, 0xfe, RZ, 0xc0, !PT ;  /* 0x000000fe17147812 */ /* 0x000fc800078ec0ff */
[----:B------:R-:W-:Y:S01]  /*1110*/  LEA R20, R20, UR4, 0x3 ;  /* 0x0000000414147c11 */ /* 0x000fe2000f8e18ff */
[----:B------:R-:W-:Y:S01]  /*1120*/  BAR.SYNC.DEFER_BLOCKING 0x0 ;  /* 0x0000000000007b1d */ /* 0x000fe20000010000 */
[----:B------:R-:W-:Y:S02]  /*1130*/  SEL R5, R28, 0x3, P0 ;  /* 0x000000031c057807 */ /* 0x000fe40000000000 */
[----:B0-----:R-:W-:Y:S02]  /*1140*/  LOP3.LUT R18, R6, 0x1, R7, 0xf8, !PT ;  /* 0x0000000106127812 */ /* 0x001fe400078ef807 */
[----:B------:R-:W-:Y:S01]  /*1150*/  LOP3.LUT R16, R5, R4, RZ, 0xfc, !PT ;  /* 0x0000000405107212 */ /* 0x000fe200078efcff */
[----:B------:R-:W-:Y:S01]  /*1160*/  IMAD.SHL.U32 R2, R2, 0x2, RZ ;  /* 0x0000000202027824 */ /* 0x000fe200078e00ff */
[----:B------:R-:W-:Y:S01]  /*1170*/  SHF.R.U32.HI R4, RZ, 0x1, R5 ;  /* 0x00000001ff047819 */ /* 0x000fe20000011605 */
[----:B------:R-:W-:Y:S01]  /*1180*/  ULDC.64 UR4, c[0x0][0x220] ;  /* 0x0000880000047ab9 */ /* 0x000fe20000000a00 */
[----:B------:R-:W-:Y:S01]  /*1190*/  SHF.R.U32.HI R6, RZ, 0x1, R7 ;  /* 0x00000001ff067819 */ /* 0x000fe20000011607 */
[----:B------:R-:W0:Y:S04]  /*11a0*/  LDS.128 R8, [R20] ;  /* 0x0000000014087984 */ /* 0x000e280000000c00 */
[----:B------:R-:W1:Y:S01]  /*11b0*/  LDS.128 R12, [R20+0x800] ;  /* 0x00080000140c7984 */ /* 0x000e620000000c00 */
[----:B------:R-:W-:Y:S01]  /*11c0*/  SHF.R.S32.HI R25, RZ, 0x1f, R24 ;  /* 0x0000001fff197819 */ /* 0x000fe20000011418 */
[C---:B------:R-:W-:Y:S01]  /*11d0*/  IMAD R5, R3.reuse, 0x2, R26 ;  /* 0x0000000203057824 */ /* 0x040fe200078e021a */
[----:B------:R-:W-:Y:S01]  /*11e0*/  SHF.R.S32.HI R17, RZ, 0x1f, R16 ;  /* 0x0000001fff117819 */ /* 0x000fe20000011410 */
[C---:B------:R-:W-:Y:S01]  /*11f0*/  IMAD R7, R3.reuse, 0x2, R4 ;  /* 0x0000000203077824 */ /* 0x040fe200078e0204 */
[----:B------:R-:W-:Y:S01]  /*1200*/  SHF.R.S32.HI R19, RZ, 0x1f, R18 ;  /* 0x0000001fff137819 */ /* 0x000fe20000011412 */
[----:B------:R-:W-:Y:S01]  /*1210*/  IMAD R33, R3, 0x2, R6 ;  /* 0x0000000203217824 */ /* 0x000fe200078e0206 */
[----:B------:R-:W-:Y:S01]  /*1220*/  SHF.R.S32.HI R23, RZ, 0x1f, R22 ;  /* 0x0000001fff177819 */ /* 0x000fe20000011416 */
[----:B------:R-:W-:Y:S01]  /*1230*/  IMAD.WIDE R4, R5, 0x40, R24 ;  /* 0x0000004005047825 */ /* 0x000fe200078e0218 */
[----:B------:R-:W-:Y:S03]  /*1240*/  BAR.SYNC.DEFER_BLOCKING 0x0 ;  /* 0x0000000000007b1d */ /* 0x000fe60000010000 */
[----:B------:R-:W-:-:S04]  /*1250*/  IMAD.WIDE R6, R7, 0x40, R16 ;  /* 0x0000004007067825 */ /* 0x000fc800078e0210 */
[----:B------:R-:W-:-:S04]  /*1260*/  IMAD.WIDE R32, R33, 0x40, R18 ;  /* 0x0000004021207825 */ /* 0x000fc800078e0212 */
[----:B------:R-:W-:Y:S02]  /*1270*/  IMAD.WIDE R34, R35, 0x40, R22 ;  /* 0x0000004023227825 */ /* 0x000fe400078e0216 */
[----:B------:R-:W2:Y:S01]  /*1280*/  LDC.64 R22, c[0x0][0x220] ;  /* 0x00008800ff167b82 */ /* 0x000ea20000000a00 */
[----:B------:R3:W-:Y:S04]  /*1290*/  STS.128 [R21], R4 ;  /* 0x0000000415007388 */ /* 0x0007e80000000c00 */
[----:B------:R-:W-:Y:S03]  /*12a0*/  STS.128 [R21+0x10], R32 ;  /* 0x0000102015007388 */ /* 0x000fe60000000c00 */
[----:B------:R-:W-:Y:S01]  /*12b0*/  BAR.SYNC.DEFER_BLOCKING 0x0 ;  /* 0x0000000000007b1d */ /* 0x000fe20000010000 */
[----:B------:R-:W-:-:S05]  /*12c0*/  LOP3.LUT R3, R2, 0xfe, RZ, 0xc0, !PT ;  /* 0x000000fe02037812 */ /* 0x000fca00078ec0ff */
[----:B------:R-:W4:Y:S04]  /*12d0*/  LDS.128 R24, [R20] ;  /* 0x0000000014187984 */ /* 0x000f280000000c00 */
[----:B------:R-:W5:Y:S01]  /*12e0*/  LDS.128 R16, [R20+0x800] ;  /* 0x0008000014107984 */ /* 0x000f620000000c00 */
[----:B------:R-:W-:Y:S02]  /*12f0*/  LOP3.LUT R29, R0, R3, RZ, 0xfc, !PT ;  /* 0x00000003001d7212 */ /* 0x000fe400078efcff */
[----:B------:R-:W-:Y:S02]  /*1300*/  SHF.R.S32.HI R0, RZ, 0x1f, R0 ;  /* 0x0000001fff007819 */ /* 0x000fe40000011400 */
[C---:B---3--:R-:W-:Y:S01]  /*1310*/  LEA R4, P0, R29.reuse, UR4, 0x3 ;  /* 0x000000041d047c11 */ /* 0x048fe2000f8018ff */
[----:B--2---:R-:W-:-:S03]  /*1320*/  IMAD.WIDE R2, R29, 0x8, R22 ;  /* 0x000000081d027825 */ /* 0x004fc600078e0216 */
[----:B------:R-:W-:Y:S02]  /*1330*/  LEA.HI.X R5, R29, UR5, R0, 0x3, P0 ;  /* 0x000000051d057c11 */ /* 0x000fe400080f1c00 */
[----:B0-----:R-:W-:Y:S04]  /*1340*/  STG.E.128 desc[UR6][R2.64], R8 ;  /* 0x0000000802007986 */ /* 0x001fe8000c101d06 */
[----:B-1----:R-:W-:Y:S04]  /*1350*/  STG.E.128 desc[UR6][R4.64+0x800], R12 ;  /* 0x0008000c04007986 */ /* 0x002fe8000c101d06 */
[----:B----4-:R-:W-:Y:S04]  /*1360*/  STG.E.128 desc[UR6][R2.64+0x1000], R24 ;  /* 0x0010001802007986 */ /* 0x010fe8000c101d06 */
[----:B-----5:R-:W-:Y:S01]  /*1370*/  STG.E.128 desc[UR6][R2.64+0x1800], R16 ;  /* 0x0018001002007986 */ /* 0x020fe2000c101d06 */
[----:B------:R-:W-:Y:S05]  /*1380*/  EXIT ;  /* 0x000000000000794d */ /* 0x000fea0003800000 */
.L_x_0:
[----:B------:R-:W-:-:S00]  /*1390*/  BRA `(.L_x_0) ;  /* 0xfffffffc00fc7947 */ /* 0x000fc0000383ffff */
[----:B------:R-:W-:-:S00]  /*13a0*/  NOP ;  /* 0x0000000000007918 */ /* 0x000fc00000000000 */
        /* <DEDUP_REMOVED lines=13> */
.L_x_1:


//--------------------- .nv.shared.triton_poi_fused_max_pool2d_with_indices_1 --------------------------
	.section	.nv.shared.triton_poi_fused_max_pool2d_with_indices_1,"aw",@nobits
	.sectionflags	@""
	.align	16
	.zero		1024


//--------------------- .nv.constant0.triton_poi_fused_max_pool2d_with_indices_1 --------------------------
	.section	.nv.constant0.triton_poi_fused_max_pool2d_with_indices_1,"a",@progbits
	.sectionflags	@""
	.align	4
.nv.constant0.triton_poi_fused_max_pool2d_with_indices_1:
	.zero		556
